	.headerflags	@"EF_CUDA_TEXMODE_UNIFIED EF_CUDA_64BIT_ADDRESS EF_CUDA_ACCELERATORS EF_CUDA_SM90 EF_CUDA_VIRTUAL_SM(EF_CUDA_SM90)"
	.elftype	@"ET_EXEC"


//--------------------- .nv.info                  --------------------------
	.section	.nv.info,"",@"SHT_CUDA_INFO"
	.align	4


	//----- nvinfo : EIATTR_REGCOUNT
	.align		4
        /*0000*/ 	.byte	0x04, 0x2f
        /*0002*/ 	.short	(.L_3 - .L_2)
	.align		4
.L_2:
        /*0004*/ 	.word	index@(triton_poi_fused__native_batch_norm_legit_no_training_relu_33)
        /*0008*/ 	.word	0x00000012


	//----- nvinfo : EIATTR_MIN_STACK_SIZE
	.align		4
.L_3:
        /*000c*/ 	.byte	0x04, 0x12
        /*000e*/ 	.short	(.L_5 - .L_4)
	.align		4
.L_4:
        /*0010*/ 	.word	index@(triton_poi_fused__native_batch_norm_legit_no_training_relu_33)
        /*0014*/ 	.word	0x00000000


	//----- nvinfo : EIATTR_FRAME_SIZE
	.align		4
.L_5:
        /*0018*/ 	.byte	0x04, 0x11
        /*001a*/ 	.short	(.L_7 - .L_6)
	.align		4
.L_6:
        /*001c*/ 	.word	index@(triton_poi_fused__native_batch_norm_legit_no_training_relu_33)
        /*0020*/ 	.word	0x00000000


	//----- nvinfo : EIATTR_MIN_STACK_SIZE
	.align		4
.L_7:
        /*0024*/ 	.byte	0x04, 0x12
        /*0026*/ 	.short	(.L_9 - .L_8)
	.align		4
.L_8:
        /*0028*/ 	.word	index@(triton_poi_fused__native_batch_norm_legit_no_training_relu_33)
        /*002c*/ 	.word	0x00000000
.L_9:


//--------------------- .nv.info.triton_poi_fused__native_batch_norm_legit_no_training_relu_33 --------------------------
	.section	.nv.info.triton_poi_fused__native_batch_norm_legit_no_training_relu_33,"",@"SHT_CUDA_INFO"
	.sectionflags	@""
	.align	4


	//----- nvinfo : EIATTR_CUDA_API_VERSION
	.align		4
        /*0000*/ 	.byte	0x04, 0x37
        /*0002*/ 	.short	(.L_11 - .L_10)
.L_10:
        /*0004*/ 	.word	0x0000007c


	//----- nvinfo : EIATTR_KPARAM_INFO
	.align		4
.L_11:
        /*0008*/ 	.byte	0x04, 0x17
        /*000a*/ 	.short	(.L_13 - .L_12)
.L_12:
        /*000c*/ 	.word	0x00000000
        /*0010*/ 	.short	0x0006
        /*0012*/ 	.short	0x0030
        /*0014*/ 	.byte	0x00, 0xf0, 0x11, 0x00


	//----- nvinfo : EIATTR_KPARAM_INFO
	.align		4
.L_13:
        /*0018*/ 	.byte	0x04, 0x17
        /*001a*/ 	.short	(.L_15 - .L_14)
.L_14:
        /*001c*/ 	.word	0x00000000
        /*0020*/ 	.short	0x0005
        /*0022*/ 	.short	0x0028
        /*0024*/ 	.byte	0x00, 0xf4, 0x21, 0x00


	//----- nvinfo : EIATTR_KPARAM_INFO
	.align		4
.L_15:
        /*0028*/ 	.byte	0x04, 0x17
        /*002a*/ 	.short	(.L_17 - .L_16)
.L_16:
        /*002c*/ 	.word	0x00000000
        /*0030*/ 	.short	0x0004
        /*0032*/ 	.short	0x0020
        /*0034*/ 	.byte	0x00, 0xf4, 0x21, 0x00


	//----- nvinfo : EIATTR_KPARAM_INFO
	.align		4
.L_17:
        /*0038*/ 	.byte	0x04, 0x17
        /*003a*/ 	.short	(.L_19 - .L_18)
.L_18:
        /*003c*/ 	.word	0x00000000
        /*0040*/ 	.short	0x0003
        /*0042*/ 	.short	0x0018
        /*0044*/ 	.byte	0x00, 0xf4, 0x21, 0x00


	//----- nvinfo : EIATTR_KPARAM_INFO
	.align		4
.L_19:
        /*0048*/ 	.byte	0x04, 0x17
        /*004a*/ 	.short	(.L_21 - .L_20)
.L_20:
        /*004c*/ 	.word	0x00000000
        /*0050*/ 	.short	0x0002
        /*0052*/ 	.short	0x0010
        /*0054*/ 	.byte	0x00, 0xf4, 0x21, 0x00


	//----- nvinfo : EIATTR_KPARAM_INFO
	.align		4
.L_21:
        /*0058*/ 	.byte	0x04, 0x17
        /*005a*/ 	.short	(.L_23 - .L_22)
.L_22:
        /*005c*/ 	.word	0x00000000
        /*0060*/ 	.short	0x0001
        /*0062*/ 	.short	0x0008
        /*0064*/ 	.byte	0x00, 0xf4, 0x21, 0x00


	//----- nvinfo : EIATTR_KPARAM_INFO
	.align		4
.L_23:
        /*0068*/ 	.byte	0x04, 0x17
        /*006a*/ 	.short	(.L_25 - .L_24)
.L_24:
        /*006c*/ 	.word	0x00000000
        /*0070*/ 	.short	0x0000
        /*0072*/ 	.short	0x0000
        /*0074*/ 	.byte	0x00, 0xf4, 0x21, 0x00


	//----- nvinfo : EIATTR_SPARSE_MMA_MASK
	.align		4
.L_25:
        /*0078*/ 	.byte	0x03, 0x50
        /*007a*/ 	.short	0x0000


	//----- nvinfo : EIATTR_MAXREG_COUNT
	.align		4
        /*007c*/ 	.byte	0x03, 0x1b
        /*007e*/ 	.short	0x00ff


	//----- nvinfo : EIATTR_EXIT_INSTR_OFFSETS
	.align		4
        /*0080*/ 	.byte	0x04, 0x1c
        /*0082*/ 	.short	(.L_27 - .L_26)


	//   ....[0]....
.L_26:
        /*0084*/ 	.word	0x000002f0


	//   ....[1]....
        /*0088*/ 	.word	0x00000310


	//----- nvinfo : EIATTR_REQNTID
	.align		4
.L_27:
        /*008c*/ 	.byte	0x04, 0x10
        /*008e*/ 	.short	(.L_29 - .L_28)
.L_28:
        /*0090*/ 	.word	0x00000080
        /*0094*/ 	.word	0x00000001
        /*0098*/ 	.word	0x00000001


	//----- nvinfo : EIATTR_CBANK_PARAM_SIZE
	.align		4
.L_29:
        /*009c*/ 	.byte	0x03, 0x19
        /*009e*/ 	.short	0x0034


	//----- nvinfo : EIATTR_PARAM_CBANK
	.align		4
        /*00a0*/ 	.byte	0x04, 0x0a
        /*00a2*/ 	.short	(.L_31 - .L_30)
	.align		4
.L_30:
        /*00a4*/ 	.word	index@(.nv.constant0.triton_poi_fused__native_batch_norm_legit_no_training_relu_33)
        /*00a8*/ 	.short	0x0210
        /*00aa*/ 	.short	0x0034


	//----- nvinfo : EIATTR_SW_WAR
	.align		4
.L_31:
        /*00ac*/ 	.byte	0x04, 0x36
        /*00ae*/ 	.short	(.L_33 - .L_32)
.L_32:
        /*00b0*/ 	.word	0x00000008
.L_33:


//--------------------- .nv.callgraph             --------------------------
	.section	.nv.callgraph,"",@"SHT_CUDA_CALLGRAPH"
	.align	4
	.sectionentsize	8
	.align		4
        /*0000*/ 	.word	0x00000000
	.align		4
        /*0004*/ 	.word	0xffffffff
	.align		4
        /*0008*/ 	.word	0x00000000
	.align		4
        /*000c*/ 	.word	0xfffffffe
	.align		4
        /*0010*/ 	.word	0x00000000
	.align		4
        /*0014*/ 	.word	0xfffffffd
	.align		4
        /*0018*/ 	.word	0x00000000
	.align		4
        /*001c*/ 	.word	0xfffffffc


//--------------------- .nv.constant4             --------------------------
	.section	.nv.constant4,"a",@progbits
	.align	8
	.align		8
.nv.constant4:
        /*0000*/ 	.dword	_$_str
	.align		8
        /*0008*/ 	.dword	_$_str_$_2


//--------------------- .text.triton_poi_fused__native_batch_norm_legit_no_training_relu_33 --------------------------
	.section	.text.triton_poi_fused__native_batch_norm_legit_no_training_relu_33,"ax",@progbits
	.align	128
        .global         triton_poi_fused__native_batch_norm_legit_no_training_relu_33
        .type           triton_poi_fused__native_batch_norm_legit_no_training_relu_33,@function
        .size           triton_poi_fused__native_batch_norm_legit_no_training_relu_33,(.L_x_1 - triton_poi_fused__native_batch_norm_legit_no_training_relu_33)
        .other          triton_poi_fused__native_batch_norm_legit_no_training_relu_33,@"STO_CUDA_ENTRY STV_DEFAULT"
triton_poi_fused__native_batch_norm_legit_no_training_relu_33:
.text.triton_poi_fused__native_batch_norm_legit_no_training_relu_33:
[----:B------:R-:W0:Y:S01]  /*0000*/  LDC R1, c[0x0][0x28] ;  /* 0x00000a00ff017b82 */ /* 0x000e220000000800 */
[----:B------:R-:W1:Y:S07]  /*0010*/  S2R R0, SR_TID.X ;  /* 0x0000000000007919 */ /* 0x000e6e0000002100 */
[----:B------:R-:W2:Y:S01]  /*0020*/  LDC.64 R8, c[0x0][0x220] ;  /* 0x00008800ff087b82 */ /* 0x000ea20000000a00 */
[----:B------:R-:W-:Y:S01]  /*0030*/  HFMA2.MMA R14, -RZ, RZ, 0, 0 ;  /* 0x00000000ff0e7435 */ /* 0x000fe200000001ff */
[----:B------:R-:W-:Y:S01]  /*0040*/  ULDC.64 UR4, c[0x0][0x208] ;  /* 0x0000820000047ab9 */ /* 0x000fe20000000a00 */
[----:B------:R-:W3:Y:S05]  /*0050*/  S2R R3, SR_CTAID.X ;  /* 0x0000000000037919 */ /* 0x000eea0000002500 */
[----:B------:R-:W4:Y:S08]  /*0060*/  LDC.64 R4, c[0x0][0x210] ;  /* 0x00008400ff047b82 */ /* 0x000f300000000a00 */
[----:B------:R-:W5:Y:S08]  /*0070*/  LDC.64 R6, c[0x0][0x218] ;  /* 0x00008600ff067b82 */ /* 0x000f700000000a00 */
[----:B------:R-:W5:Y:S01]  /*0080*/  LDC.64 R10, c[0x0][0x228] ;  /* 0x00008a00ff0a7b82 */ /* 0x000f620000000a00 */
[----:B-1----:R-:W-:-:S07]  /*0090*/  LOP3.LUT R0, R0, 0x7f, RZ, 0xc0, !PT ;  /* 0x0000007f00007812 */ /* 0x002fce00078ec0ff */
[----:B------:R-:W1:Y:S01]  /*00a0*/  LDC.64 R12, c[0x0][0x230] ;  /* 0x00008c00ff0c7b82 */ /* 0x000e620000000a00 */
[----:B---3--:R-:W-:-:S04]  /*00b0*/  LEA R0, R3, R0, 0x7 ;  /* 0x0000000003007211 */ /* 0x008fc800078e38ff */
[C---:B------:R-:W-:Y:S01]  /*00c0*/  ISETP.GE.AND P0, PT, R0.reuse, 0x60, PT ;  /* 0x000000600000780c */ /* 0x040fe20003f06270 */
[----:B------:R-:W-:-:S05]  /*00d0*/  IMAD.HI R2, R0, 0x2aaaaaab, RZ ;  /* 0x2aaaaaab00027827 */ /* 0x000fca00078e02ff */
[----:B------:R-:W-:-:S04]  /*00e0*/  SHF.R.U32.HI R3, RZ, 0x1f, R2 ;  /* 0x0000001fff037819 */ /* 0x000fc80000011602 */
[----:B------:R-:W-:-:S05]  /*00f0*/  LEA.HI R3, R2, R3, RZ, 0x1e ;  /* 0x0000000302037211 */ /* 0x000fca00078ff0ff */
[----:B------:R-:W-:-:S04]  /*0100*/  IMAD R15, R3, -0x18, R0 ;  /* 0xffffffe8030f7824 */ /* 0x000fc800078e0200 */
[----:B--2---:R-:W-:-:S05]  /*0110*/  IMAD.WIDE R8, R15, 0x4, R8 ;  /* 0x000000040f087825 */ /* 0x004fca00078e0208 */
[----:B------:R2:W3:Y:S01]  /*0120*/  @!P0 LDG.E.EL R14, desc[UR4][R8.64] ;  /* 0x00000004080e8981 */ /* 0x0004e2000c2e1900 */
[----:B------:R-:W-:Y:S01]  /*0130*/  CS2R R2, SRZ ;  /* 0x0000000000027805 */ /* 0x000fe2000001ff00 */
[----:B----4-:R-:W-:-:S04]  /*0140*/  IMAD.WIDE R4, R0, 0x4, R4 ;  /* 0x0000000400047825 */ /* 0x010fc800078e0204 */
[C---:B-----5:R-:W-:Y:S01]  /*0150*/  IMAD.WIDE R6, R15.reuse, 0x4, R6 ;  /* 0x000000040f067825 */ /* 0x060fe200078e0206 */
[----:B------:R4:W5:Y:S03]  /*0160*/  @!P0 LDG.E R2, desc[UR4][R4.64] ;  /* 0x0000000404028981 */ /* 0x000966000c1e1900 */
[C---:B0-2---:R-:W-:Y:S01]  /*0170*/  IMAD.WIDE R8, R15.reuse, 0x4, R10 ;  /* 0x000000040f087825 */ /* 0x045fe200078e020a */
[----:B------:R0:W5:Y:S03]  /*0180*/  @!P0 LDG.E.EL R3, desc[UR4][R6.64] ;  /* 0x0000000406038981 */ /* 0x000166000c2e1900 */
[----:B-1----:R-:W-:Y:S01]  /*0190*/  IMAD.WIDE R10, R15, 0x4, R12 ;  /* 0x000000040f0a7825 */ /* 0x002fe200078e020c */
[----:B------:R-:W-:Y:S01]  /*01a0*/  CS2R R12, SRZ ;  /* 0x00000000000c7805 */ /* 0x000fe2000001ff00 */
[----:B----4-:R-:W1:Y:S05]  /*01b0*/  LDC.64 R4, c[0x0][0x238] ;  /* 0x00008e00ff047b82 */ /* 0x010e6a0000000a00 */
[----:B------:R-:W2:Y:S04]  /*01c0*/  @!P0 LDG.E.EL R12, desc[UR4][R8.64] ;  /* 0x00000004080c8981 */ /* 0x000ea8000c2e1900 */
[----:B------:R-:W2:Y:S01]  /*01d0*/  @!P0 LDG.E.EL R13, desc[UR4][R10.64] ;  /* 0x000000040a0d8981 */ /* 0x000ea2000c2e1900 */
[----:B0-----:R-:W-:Y:S01]  /*01e0*/  MOV R6, 0x3e800000 ;  /* 0x3e80000000067802 */ /* 0x001fe20000000f00 */
[----:B---3--:R-:W-:-:S04]  /*01f0*/  FADD R14, R14, 9.9999997473787516356e-06 ;  /* 0x3727c5ac0e0e7421 */ /* 0x008fc80000000000 */
[----:B------:R-:W0:Y:S01]  /*0200*/  MUFU.SQRT R15, R14 ;  /* 0x0000000e000f7308 */ /* 0x000e220000002000 */
[----:B-----5:R-:W-:Y:S01]  /*0210*/  FADD R2, -R3, R2 ;  /* 0x0000000203027221 */ /* 0x020fe20000000100 */
[C---:B0-----:R-:W-:Y:S02]  /*0220*/  FSETP.GT.AND P1, PT, R15.reuse, 8.50705917302346158658e+37, PT ;  /* 0x7e8000000f00780b */ /* 0x041fe40003f24000 */
[----:B------:R-:W-:Y:S02]  /*0230*/  FSETP.GEU.AND P2, PT, R15, 1.175494350822287508e-38, PT ;  /* 0x008000000f00780b */ /* 0x000fe40003f4e000 */
[----:B------:R-:W-:-:S09]  /*0240*/  FSEL R6, R6, 1, P1 ;  /* 0x3f80000006067808 */ /* 0x000fd20000800000 */
[----:B------:R-:W-:Y:S02]  /*0250*/  @P1 FMUL R15, R15, 0.25 ;  /* 0x3e8000000f0f1820 */ /* 0x000fe40000400000 */
[----:B------:R-:W-:Y:S02]  /*0260*/  @!P2 FMUL R6, R6, 16777216 ;  /* 0x4b8000000606a820 */ /* 0x000fe40000400000 */
[----:B------:R-:W-:-:S06]  /*0270*/  @!P2 FMUL R15, R15, 16777216 ;  /* 0x4b8000000f0fa820 */ /* 0x000fcc0000400000 */
[----:B------:R-:W0:Y:S02]  /*0280*/  MUFU.RCP R15, R15 ;  /* 0x0000000f000f7308 */ /* 0x000e240000001000 */
[----:B0-----:R-:W-:-:S04]  /*0290*/  FMUL R3, R15, R6 ;  /* 0x000000060f037220 */ /* 0x001fc80000400000 */
[----:B------:R-:W-:-:S04]  /*02a0*/  FMUL R2, R2, R3 ;  /* 0x0000000302027220 */ /* 0x000fc80000400000 */
[----:B--2---:R-:W-:Y:S01]  /*02b0*/  FFMA R12, R2, R12, R13 ;  /* 0x0000000c020c7223 */ /* 0x004fe2000000000d */
[----:B-1----:R-:W-:-:S04]  /*02c0*/  IMAD.WIDE R2, R0, 0x4, R4 ;  /* 0x0000000400027825 */ /* 0x002fc800078e0204 */
[----:B------:R-:W-:-:S04]  /*02d0*/  FSETP.GEU.AND P1, PT, R12, RZ, PT ;  /* 0x000000ff0c00720b */ /* 0x000fc80003f2e000 */
[----:B------:R-:W-:Y:S01]  /*02e0*/  FSEL R5, R12, RZ, P1 ;  /* 0x000000ff0c057208 */ /* 0x000fe20000800000 */
[----:B------:R-:W-:Y:S08]  /*02f0*/  @P0 EXIT ;  /* 0x000000000000094d */ /* 0x000ff00003800000 */
[----:B------:R-:W-:Y:S01]  /*0300*/  STG.E desc[UR4][R2.64], R5 ;  /* 0x0000000502007986 */ /* 0x000fe2000c101904 */
[----:B------:R-:W-:Y:S05]  /*0310*/  EXIT ;  /* 0x000000000000794d */ /* 0x000fea0003800000 */
.L_x_0:
[----:B------:R-:W-:-:S00]  /*0320*/  BRA `(.L_x_0) ;  /* 0xfffffffc00fc7947 */ /* 0x000fc0000383ffff */
[----:B------:R-:W-:-:S00]  /*0330*/  NOP ;  /* 0x0000000000007918 */ /* 0x000fc00000000000 */
        /* <DEDUP_REMOVED lines=12> */
.L_x_1:


//--------------------- .nv.global.init           --------------------------
	.section	.nv.global.init,"aw",@progbits
.nv.global.init:
	.type		_$_str,@object
	.size		_$_str,(_$_str_$_2 - _$_str)
_$_str:
        /*0000*/ 	.byte	0x5f, 0x5f, 0x43, 0x55, 0x44, 0x41, 0x5f, 0x46, 0x54, 0x5a, 0x00
	.type		_$_str_$_2,@object
	.size		_$_str_$_2,(.L_1 - _$_str_$_2)
_$_str_$_2:
        /*000b*/ 	.byte	0x5f, 0x5f, 0x43, 0x55, 0x44, 0x41, 0x5f, 0x50, 0x52, 0x45, 0x43, 0x5f, 0x53, 0x51, 0x52, 0x54
        /*001b*/ 	.byte	0x00
.L_1:


//--------------------- .nv.constant0.triton_poi_fused__native_batch_norm_legit_no_training_relu_33 --------------------------
	.section	.nv.constant0.triton_poi_fused__native_batch_norm_legit_no_training_relu_33,"a",@progbits
	.sectionflags	@""
	.align	4
.nv.constant0.triton_poi_fused__native_batch_norm_legit_no_training_relu_33:
	.zero		580
